//
// Generated by NVIDIA NVVM Compiler
//
// Compiler Build ID: CL-36424714
// Cuda compilation tools, release 13.0, V13.0.88
// Based on NVVM 20.0.0
//

.version 9.0
.target sm_100
.address_size 64

	// .globl	_Z4testPiS_

.visible .entry _Z4testPiS_(
	.param .u64 .ptr .align 1 _Z4testPiS__param_0,
	.param .u64 .ptr .align 1 _Z4testPiS__param_1
)
{
	.reg .pred 	%p<2>;
	.reg .b32 	%r<104>;
	.reg .b64 	%rd<5>;

	ld.param.u64 	%rd3, [_Z4testPiS__param_0];
	ld.param.u64 	%rd4, [_Z4testPiS__param_1];
	cvta.to.global.u64 	%rd1, %rd4;
	cvta.to.global.u64 	%rd2, %rd3;
	ld.global.u32 	%r102, [%rd1];
	mov.b32 	%r103, 0;
$L__BB0_1:
	ld.global.u32 	%r7, [%rd2];
	ld.global.u32 	%r8, [%rd2+4];
	ld.global.u32 	%r9, [%rd2+8];
	add.s32 	%r10, %r8, %r7;
	add.s32 	%r11, %r10, %r9;
	add.s32 	%r12, %r11, %r102;
	st.global.u32 	[%rd1], %r12;
	ld.global.u32 	%r13, [%rd2];
	ld.global.u32 	%r14, [%rd2+4];
	ld.global.u32 	%r15, [%rd2+8];
	add.s32 	%r16, %r14, %r13;
	add.s32 	%r17, %r16, %r15;
	add.s32 	%r18, %r17, %r12;
	st.global.u32 	[%rd1], %r18;
	ld.global.u32 	%r19, [%rd2];
	ld.global.u32 	%r20, [%rd2+4];
	ld.global.u32 	%r21, [%rd2+8];
	add.s32 	%r22, %r20, %r19;
	add.s32 	%r23, %r22, %r21;
	add.s32 	%r24, %r23, %r18;
	st.global.u32 	[%rd1], %r24;
	ld.global.u32 	%r25, [%rd2];
	ld.global.u32 	%r26, [%rd2+4];
	ld.global.u32 	%r27, [%rd2+8];
	add.s32 	%r28, %r26, %r25;
	add.s32 	%r29, %r28, %r27;
	add.s32 	%r30, %r29, %r24;
	st.global.u32 	[%rd1], %r30;
	ld.global.u32 	%r31, [%rd2];
	ld.global.u32 	%r32, [%rd2+4];
	ld.global.u32 	%r33, [%rd2+8];
	add.s32 	%r34, %r32, %r31;
	add.s32 	%r35, %r34, %r33;
	add.s32 	%r36, %r35, %r30;
	st.global.u32 	[%rd1], %r36;
	ld.global.u32 	%r37, [%rd2];
	ld.global.u32 	%r38, [%rd2+4];
	ld.global.u32 	%r39, [%rd2+8];
	add.s32 	%r40, %r38, %r37;
	add.s32 	%r41, %r40, %r39;
	add.s32 	%r42, %r41, %r36;
	st.global.u32 	[%rd1], %r42;
	ld.global.u32 	%r43, [%rd2];
	ld.global.u32 	%r44, [%rd2+4];
	ld.global.u32 	%r45, [%rd2+8];
	add.s32 	%r46, %r44, %r43;
	add.s32 	%r47, %r46, %r45;
	add.s32 	%r48, %r47, %r42;
	st.global.u32 	[%rd1], %r48;
	ld.global.u32 	%r49, [%rd2];
	ld.global.u32 	%r50, [%rd2+4];
	ld.global.u32 	%r51, [%rd2+8];
	add.s32 	%r52, %r50, %r49;
	add.s32 	%r53, %r52, %r51;
	add.s32 	%r54, %r53, %r48;
	st.global.u32 	[%rd1], %r54;
	ld.global.u32 	%r55, [%rd2];
	ld.global.u32 	%r56, [%rd2+4];
	ld.global.u32 	%r57, [%rd2+8];
	add.s32 	%r58, %r56, %r55;
	add.s32 	%r59, %r58, %r57;
	add.s32 	%r60, %r59, %r54;
	st.global.u32 	[%rd1], %r60;
	ld.global.u32 	%r61, [%rd2];
	ld.global.u32 	%r62, [%rd2+4];
	ld.global.u32 	%r63, [%rd2+8];
	add.s32 	%r64, %r62, %r61;
	add.s32 	%r65, %r64, %r63;
	add.s32 	%r66, %r65, %r60;
	st.global.u32 	[%rd1], %r66;
	ld.global.u32 	%r67, [%rd2];
	ld.global.u32 	%r68, [%rd2+4];
	ld.global.u32 	%r69, [%rd2+8];
	add.s32 	%r70, %r68, %r67;
	add.s32 	%r71, %r70, %r69;
	add.s32 	%r72, %r71, %r66;
	st.global.u32 	[%rd1], %r72;
	ld.global.u32 	%r73, [%rd2];
	ld.global.u32 	%r74, [%rd2+4];
	ld.global.u32 	%r75, [%rd2+8];
	add.s32 	%r76, %r74, %r73;
	add.s32 	%r77, %r76, %r75;
	add.s32 	%r78, %r77, %r72;
	st.global.u32 	[%rd1], %r78;
	ld.global.u32 	%r79, [%rd2];
	ld.global.u32 	%r80, [%rd2+4];
	ld.global.u32 	%r81, [%rd2+8];
	add.s32 	%r82, %r80, %r79;
	add.s32 	%r83, %r82, %r81;
	add.s32 	%r84, %r83, %r78;
	st.global.u32 	[%rd1], %r84;
	ld.global.u32 	%r85, [%rd2];
	ld.global.u32 	%r86, [%rd2+4];
	ld.global.u32 	%r87, [%rd2+8];
	add.s32 	%r88, %r86, %r85;
	add.s32 	%r89, %r88, %r87;
	add.s32 	%r90, %r89, %r84;
	st.global.u32 	[%rd1], %r90;
	ld.global.u32 	%r91, [%rd2];
	ld.global.u32 	%r92, [%rd2+4];
	ld.global.u32 	%r93, [%rd2+8];
	add.s32 	%r94, %r92, %r91;
	add.s32 	%r95, %r94, %r93;
	add.s32 	%r96, %r95, %r90;
	st.global.u32 	[%rd1], %r96;
	ld.global.u32 	%r97, [%rd2];
	ld.global.u32 	%r98, [%rd2+4];
	ld.global.u32 	%r99, [%rd2+8];
	add.s32 	%r100, %r98, %r97;
	add.s32 	%r101, %r100, %r99;
	add.s32 	%r102, %r101, %r96;
	st.global.u32 	[%rd1], %r102;
	add.s32 	%r103, %r103, 16;
	setp.ne.s32 	%p1, %r103, 1000000;
	@%p1 bra 	$L__BB0_1;
	ret;

}


// ===== COMPILED SASS (sm_100) =====

	.target	sm_100

	.elftype	@"ET_EXEC"


//--------------------- .note.nv.tkinfo           --------------------------
	.section	.note.nv.tkinfo,"",@"SHT_NOTE"
	.sectionflags	@"SHF_NOTE_NV_TKINFO"
	.tkinfo
        /*0018*/ 	.word	0x00000002
        /*0030*/ 	.string	""
        /*0030*/ 	.string	"ptxas"
        /*0030*/ 	.string	"Cuda compilation tools, release 13.0, V13.0.88"
        /*0030*/ 	.string	"Build cuda_13.0.r13.0/compiler.36424714_0"
        /*0030*/ 	.string	"-arch sm_100 -m 64 "



//--------------------- .note.nv.cuinfo           --------------------------
	.section	.note.nv.cuinfo,"",@"SHT_NOTE"
	.sectionflags	@"SHF_NOTE_NV_CUINFO"
        /*0018*/ 	.short	0x0002
        /*001a*/ 	.short	0x0064
        /*001c*/ 	.short	0x0082
	.zero		2


//--------------------- .nv.info                  --------------------------
	.section	.nv.info,"",@"SHT_CUDA_INFO"
	.align	4


	//----- nvinfo : EIATTR_REGCOUNT
	.align		4
        /*0000*/ 	.byte	0x04, 0x2f
        /*0002*/ 	.short	(.L_1 - .L_0)
	.align		4
.L_0:
        /*0004*/ 	.word	index@(_Z4testPiS_)
        /*0008*/ 	.word	0x0000000e


	//----- nvinfo : EIATTR_FRAME_SIZE
	.align		4
.L_1:
        /*000c*/ 	.byte	0x04, 0x11
        /*000e*/ 	.short	(.L_3 - .L_2)
	.align		4
.L_2:
        /*0010*/ 	.word	index@(_Z4testPiS_)
        /*0014*/ 	.word	0x00000000


	//----- nvinfo : EIATTR_MIN_STACK_SIZE
	.align		4
.L_3:
        /*0018*/ 	.byte	0x04, 0x12
        /*001a*/ 	.short	(.L_5 - .L_4)
	.align		4
.L_4:
        /*001c*/ 	.word	index@(_Z4testPiS_)
        /*0020*/ 	.word	0x00000000
.L_5:


//--------------------- .nv.compat                --------------------------
	.section	.nv.compat,"",@"SHT_CUDA_COMPAT_INFO"
	.align	4
        /*0000*/ 	.byte	0x02, 0x09, 0x00, 0x00, 0x02, 0x02, 0x01, 0x00, 0x02, 0x05, 0x05, 0x00, 0x03, 0x07, 0x01, 0x01
        /*0010*/ 	.byte	0x02, 0x03, 0x00, 0x00, 0x02, 0x06, 0x01, 0x00, 0x04, 0x0b, 0x08, 0x00, 0x09, 0x00, 0x00, 0x00
        /*0020*/ 	.byte	0x00, 0x00, 0x00, 0x00


//--------------------- .nv.info._Z4testPiS_      --------------------------
	.section	.nv.info._Z4testPiS_,"",@"SHT_CUDA_INFO"
	.sectionflags	@""
	.align	4


	//----- nvinfo : EIATTR_CUDA_API_VERSION
	.align		4
        /*0000*/ 	.byte	0x04, 0x37
        /*0002*/ 	.short	(.L_7 - .L_6)
.L_6:
        /*0004*/ 	.word	0x00000082


	//----- nvinfo : EIATTR_KPARAM_INFO
	.align		4
.L_7:
        /*0008*/ 	.byte	0x04, 0x17
        /*000a*/ 	.short	(.L_9 - .L_8)
.L_8:
        /*000c*/ 	.word	0x00000000
        /*0010*/ 	.short	0x0001
        /*0012*/ 	.short	0x0008
        /*0014*/ 	.byte	0x00, 0xf5, 0x21, 0x00


	//----- nvinfo : EIATTR_KPARAM_INFO
	.align		4
.L_9:
        /*0018*/ 	.byte	0x04, 0x17
        /*001a*/ 	.short	(.L_11 - .L_10)
.L_10:
        /*001c*/ 	.word	0x00000000
        /*0020*/ 	.short	0x0000
        /*0022*/ 	.short	0x0000
        /*0024*/ 	.byte	0x00, 0xf5, 0x21, 0x00


	//----- nvinfo : EIATTR_SPARSE_MMA_MASK
	.align		4
.L_11:
        /*0028*/ 	.byte	0x03, 0x50
        /*002a*/ 	.short	0x0000


	//----- nvinfo : EIATTR_MAXREG_COUNT
	.align		4
        /*002c*/ 	.byte	0x03, 0x1b
        /*002e*/ 	.short	0x00ff


	//----- nvinfo : EIATTR_MERCURY_ISA_VERSION
	.align		4
        /*0030*/ 	.byte	0x03, 0x5f
        /*0032*/ 	.short	0x0101


	//----- nvinfo : EIATTR_VRC_CTA_INIT_COUNT
	.align		4
        /*0034*/ 	.byte	0x02, 0x4a
	.zero		1
	.zero		1


	//----- nvinfo : EIATTR_EXIT_INSTR_OFFSETS
	.align		4
        /*0038*/ 	.byte	0x04, 0x1c
        /*003a*/ 	.short	(.L_13 - .L_12)


	//   ....[0]....
.L_12:
        /*003c*/ 	.word	0x00000690


	//----- nvinfo : EIATTR_CBANK_PARAM_SIZE
	.align		4
.L_13:
        /*0040*/ 	.byte	0x03, 0x19
        /*0042*/ 	.short	0x0010


	//----- nvinfo : EIATTR_PARAM_CBANK
	.align		4
        /*0044*/ 	.byte	0x04, 0x0a
        /*0046*/ 	.short	(.L_15 - .L_14)
	.align		4
.L_14:
        /*0048*/ 	.word	index@(.nv.constant0._Z4testPiS_)
        /*004c*/ 	.short	0x0380
        /*004e*/ 	.short	0x0010


	//----- nvinfo : EIATTR_SW_WAR
	.align		4
.L_15:
        /*0050*/ 	.byte	0x04, 0x36
        /*0052*/ 	.short	(.L_17 - .L_16)
.L_16:
        /*0054*/ 	.word	0x00000008
.L_17:


//--------------------- .nv.callgraph             --------------------------
	.section	.nv.callgraph,"",@"SHT_CUDA_CALLGRAPH"
	.align	4
	.sectionentsize	8
	.align		4
        /*0000*/ 	.word	0x00000000
	.align		4
        /*0004*/ 	.word	0xffffffff
	.align		4
        /*0008*/ 	.word	0x00000000
	.align		4
        /*000c*/ 	.word	0xfffffffe
	.align		4
        /*0010*/ 	.word	0x00000000
	.align		4
        /*0014*/ 	.word	0xfffffffd
	.align		4
        /*0018*/ 	.word	0x00000000
	.align		4
        /*001c*/ 	.word	0xfffffffc


//--------------------- .text._Z4testPiS_         --------------------------
	.section	.text._Z4testPiS_,"ax",@progbits
	.align	128
        .global         _Z4testPiS_
        .type           _Z4testPiS_,@function
        .size           _Z4testPiS_,(.L_x_2 - _Z4testPiS_)
        .other          _Z4testPiS_,@"STO_CUDA_ENTRY STV_DEFAULT"
_Z4testPiS_:
.text._Z4testPiS_:
[----:B------:R-:W-:Y:S08]  /*0000*/  LDC R1, c[0x0][0x37c] ;  /* 0x0000df00ff017b82 */ /* 0x000ff00000000800 */
[----:B------:R-:W0:Y:S01]  /*0010*/  LDC.64 R2, c[0x0][0x388] ;  /* 0x0000e200ff027b82 */ /* 0x000e220000000a00 */
[----:B------:R-:W0:Y:S02]  /*0020*/  LDCU.64 UR6, c[0x0][0x358] ;  /* 0x00006b00ff0677ac */ /* 0x000e240008000a00 */
[----:B0-----:R0:W5:Y:S01]  /*0030*/  LDG.E R7, desc[UR6][R2.64] ;  /* 0x0000000602077981 */ /* 0x001162000c1e1900 */
[----:B------:R-:W-:-:S05]  /*0040*/  UMOV UR4, URZ ;  /* 0x000000ff00047c82 */ /* 0x000fca0008000000 */
.L_x_0:
[----:B------:R-:W1:Y:S02]  /*0050*/  LDC.64 R4, c[0x0][0x380] ;  /* 0x0000e000ff047b82 */ /* 0x000e640000000a00 */
[----:B-12---:R-:W2:Y:S04]  /*0060*/  LDG.E R0, desc[UR6][R4.64] ;  /* 0x0000000604007981 */ /* 0x006ea8000c1e1900 */
[----:B------:R-:W2:Y:S04]  /*0070*/  LDG.E R9, desc[UR6][R4.64+0x4] ;  /* 0x0000040604097981 */ /* 0x000ea8000c1e1900 */
[----:B------:R-:W2:Y:S02]  /*0080*/  LDG.E R6, desc[UR6][R4.64+0x8] ;  /* 0x0000080604067981 */ /* 0x000ea4000c1e1900 */
[----:B--2---:R-:W-:-:S05]  /*0090*/  IADD3 R0, PT, PT, R6, R9, R0 ;  /* 0x0000000906007210 */ /* 0x004fca0007ffe000 */
[----:B-----5:R-:W-:-:S05]  /*00a0*/  IMAD.IADD R7, R0, 0x1, R7 ;  /* 0x0000000100077824 */ /* 0x020fca00078e0207 */
[----:B------:R1:W-:Y:S04]  /*00b0*/  STG.E desc[UR6][R2.64], R7 ;  /* 0x0000000702007986 */ /* 0x0003e8000c101906 */
[----:B------:R-:W2:Y:S04]  /*00c0*/  LDG.E R0, desc[UR6][R4.64] ;  /* 0x0000000604007981 */ /* 0x000ea8000c1e1900 */
[----:B------:R-:W2:Y:S04]  /*00d0*/  LDG.E R9, desc[UR6][R4.64+0x4] ;  /* 0x0000040604097981 */ /* 0x000ea8000c1e1900 */
[----:B------:R-:W2:Y:S02]  /*00e0*/  LDG.E R6, desc[UR6][R4.64+0x8] ;  /* 0x0000080604067981 */ /* 0x000ea4000c1e1900 */
[----:B--2---:R-:W-:-:S05]  /*00f0*/  IADD3 R0, PT, PT, R6, R9, R0 ;  /* 0x0000000906007210 */ /* 0x004fca0007ffe000 */
[----:B------:R-:W-:-:S05]  /*0100*/  IMAD.IADD R9, R7, 0x1, R0 ;  /* 0x0000000107097824 */ /* 0x000fca00078e0200 */
[----:B------:R2:W-:Y:S04]  /*0110*/  STG.E desc[UR6][R2.64], R9 ;  /* 0x0000000902007986 */ /* 0x0005e8000c101906 */
[----:B------:R-:W3:Y:S04]  /*0120*/  LDG.E R0, desc[UR6][R4.64] ;  /* 0x0000000604007981 */ /* 0x000ee8000c1e1900 */
[----:B------:R-:W3:Y:S04]  /*0130*/  LDG.E R11, desc[UR6][R4.64+0x4] ;  /* 0x00000406040b7981 */ /* 0x000ee8000c1e1900 */
[----:B------:R-:W3:Y:S02]  /*0140*/  LDG.E R6, desc[UR6][R4.64+0x8] ;  /* 0x0000080604067981 */ /* 0x000ee4000c1e1900 */
[----:B---3--:R-:W-:-:S05]  /*0150*/  IADD3 R0, PT, PT, R6, R11, R0 ;  /* 0x0000000b06007210 */ /* 0x008fca0007ffe000 */
[----:B-1----:R-:W-:-:S05]  /*0160*/  IMAD.IADD R7, R9, 0x1, R0 ;  /* 0x0000000109077824 */ /* 0x002fca00078e0200 */
[----:B------:R1:W-:Y:S04]  /*0170*/  STG.E desc[UR6][R2.64], R7 ;  /* 0x0000000702007986 */ /* 0x0003e8000c101906 */
[----:B------:R-:W3:Y:S04]  /*0180*/  LDG.E R0, desc[UR6][R4.64] ;  /* 0x0000000604007981 */ /* 0x000ee8000c1e1900 */
[----:B------:R-:W3:Y:S04]  /*0190*/  LDG.E R11, desc[UR6][R4.64+0x4] ;  /* 0x00000406040b7981 */ /* 0x000ee8000c1e1900 */
[----:B------:R-:W3:Y:S02]  /*01a0*/  LDG.E R6, desc[UR6][R4.64+0x8] ;  /* 0x0000080604067981 */ /* 0x000ee4000c1e1900 */
[----:B---3--:R-:W-:-:S05]  /*01b0*/  IADD3 R0, PT, PT, R6, R11, R0 ;  /* 0x0000000b06007210 */ /* 0x008fca0007ffe000 */
[----:B--2---:R-:W-:-:S05]  /*01c0*/  IMAD.IADD R9, R7, 0x1, R0 ;  /* 0x0000000107097824 */ /* 0x004fca00078e0200 */
        /* <DEDUP_REMOVED lines=65> */
[----:B------:R-:W-:-:S05]  /*05e0*/  IMAD.IADD R11, R9, 0x1, R0 ;  /* 0x00000001090b7824 */ /* 0x000fca00078e0200 */
[----:B------:R2:W-:Y:S04]  /*05f0*/  STG.E desc[UR6][R2.64], R11 ;  /* 0x0000000b02007986 */ /* 0x0005e8000c101906 */
[----:B------:R-:W3:Y:S04]  /*0600*/  LDG.E R0, desc[UR6][R4.64] ;  /* 0x0000000604007981 */ /* 0x000ee8000c1e1900 */
[----:B-1----:R-:W3:Y:S04]  /*0610*/  LDG.E R7, desc[UR6][R4.64+0x4] ;  /* 0x0000040604077981 */ /* 0x002ee8000c1e1900 */
[----:B------:R-:W3:Y:S01]  /*0620*/  LDG.E R6, desc[UR6][R4.64+0x8] ;  /* 0x0000080604067981 */ /* 0x000ee2000c1e1900 */
[----:B------:R-:W-:-:S04]  /*0630*/  UIADD3 UR4, UPT, UPT, UR4, 0x10, URZ ;  /* 0x0000001004047890 */ /* 0x000fc8000fffe0ff */
[----:B------:R-:W-:Y:S01]  /*0640*/  UISETP.NE.AND UP0, UPT, UR4, 0xf4240, UPT ;  /* 0x000f42400400788c */ /* 0x000fe2000bf05270 */
[----:B---3--:R-:W-:-:S05]  /*0650*/  IADD3 R0, PT, PT, R6, R7, R0 ;  /* 0x0000000706007210 */ /* 0x008fca0007ffe000 */
[----:B------:R-:W-:-:S05]  /*0660*/  IMAD.IADD R7, R11, 0x1, R0 ;  /* 0x000000010b077824 */ /* 0x000fca00078e0200 */
[----:B------:R2:W-:Y:S01]  /*0670*/  STG.E desc[UR6][R2.64], R7 ;  /* 0x0000000702007986 */ /* 0x0005e2000c101906 */
[----:B------:R-:W-:Y:S05]  /*0680*/  BRA.U UP0, `(.L_x_0) ;  /* 0xfffffff900707547 */ /* 0x000fea000b83ffff */
[----:B------:R-:W-:Y:S05]  /*0690*/  EXIT ;  /* 0x000000000000794d */ /* 0x000fea0003800000 */
.L_x_1:
[----:B------:R-:W-:-:S00]  /*06a0*/  BRA `(.L_x_1) ;  /* 0xfffffffc00fc7947 */ /* 0x000fc0000383ffff */
[----:B------:R-:W-:-:S00]  /*06b0*/  NOP ;  /* 0x0000000000007918 */ /* 0x000fc00000000000 */
        /* <DEDUP_REMOVED lines=12> */
.L_x_2:


//--------------------- .nv.shared.reserved.0     --------------------------
	.section	.nv.shared.reserved.0,"aw",@nobits
	.weak		__nv_reservedSMEM_offset_0_alias
	.size		__nv_reservedSMEM_offset_0_alias, 0, 64
	.other		__nv_reservedSMEM_offset_0_alias,@"STO_CUDA_RESERVED_SHARED STV_DEFAULT"
__nv_reservedSMEM_offset_0_alias:
	.zero		0
	.zero		64


//--------------------- .nv.constant0._Z4testPiS_ --------------------------
	.section	.nv.constant0._Z4testPiS_,"a",@progbits
	.sectionflags	@""
	.align	4
.nv.constant0._Z4testPiS_:
	.zero		912


//--------------------- SYMBOLS --------------------------

	.type		.nv.reservedSmem.offset0,@object
	.size		.nv.reservedSmem.offset0,0x4
